	.headerflags	@"EF_CUDA_TEXMODE_UNIFIED EF_CUDA_64BIT_ADDRESS EF_CUDA_ACCELERATORS EF_CUDA_SM90 EF_CUDA_VIRTUAL_SM(EF_CUDA_SM90)"
	.elftype	@"ET_EXEC"


//--------------------- .nv.info                  --------------------------
	.section	.nv.info,"",@"SHT_CUDA_INFO"
	.align	4


	//----- nvinfo : EIATTR_REGCOUNT
	.align		4
        /*0000*/ 	.byte	0x04, 0x2f
        /*0002*/ 	.short	(.L_3 - .L_2)
	.align		4
.L_2:
        /*0004*/ 	.word	index@(triton_poi_fused__native_batch_norm_legit_no_training__unsafe_index_relu_29)
        /*0008*/ 	.word	0x00000020


	//----- nvinfo : EIATTR_MIN_STACK_SIZE
	.align		4
.L_3:
        /*000c*/ 	.byte	0x04, 0x12
        /*000e*/ 	.short	(.L_5 - .L_4)
	.align		4
.L_4:
        /*0010*/ 	.word	index@(triton_poi_fused__native_batch_norm_legit_no_training__unsafe_index_relu_29)
        /*0014*/ 	.word	0x00000000


	//----- nvinfo : EIATTR_FRAME_SIZE
	.align		4
.L_5:
        /*0018*/ 	.byte	0x04, 0x11
        /*001a*/ 	.short	(.L_7 - .L_6)
	.align		4
.L_6:
        /*001c*/ 	.word	index@(triton_poi_fused__native_batch_norm_legit_no_training__unsafe_index_relu_29)
        /*0020*/ 	.word	0x00000000


	//----- nvinfo : EIATTR_MIN_STACK_SIZE
	.align		4
.L_7:
        /*0024*/ 	.byte	0x04, 0x12
        /*0026*/ 	.short	(.L_9 - .L_8)
	.align		4
.L_8:
        /*0028*/ 	.word	index@(triton_poi_fused__native_batch_norm_legit_no_training__unsafe_index_relu_29)
        /*002c*/ 	.word	0x00000000
.L_9:


//--------------------- .nv.info.triton_poi_fused__native_batch_norm_legit_no_training__unsafe_index_relu_29 --------------------------
	.section	.nv.info.triton_poi_fused__native_batch_norm_legit_no_training__unsafe_index_relu_29,"",@"SHT_CUDA_INFO"
	.sectionflags	@""
	.align	4


	//----- nvinfo : EIATTR_CUDA_API_VERSION
	.align		4
        /*0000*/ 	.byte	0x04, 0x37
        /*0002*/ 	.short	(.L_11 - .L_10)
.L_10:
        /*0004*/ 	.word	0x0000007c


	//----- nvinfo : EIATTR_KPARAM_INFO
	.align		4
.L_11:
        /*0008*/ 	.byte	0x04, 0x17
        /*000a*/ 	.short	(.L_13 - .L_12)
.L_12:
        /*000c*/ 	.word	0x00000000
        /*0010*/ 	.short	0x0007
        /*0012*/ 	.short	0x0038
        /*0014*/ 	.byte	0x00, 0xf0, 0x11, 0x00


	//----- nvinfo : EIATTR_KPARAM_INFO
	.align		4
.L_13:
        /*0018*/ 	.byte	0x04, 0x17
        /*001a*/ 	.short	(.L_15 - .L_14)
.L_14:
        /*001c*/ 	.word	0x00000000
        /*0020*/ 	.short	0x0006
        /*0022*/ 	.short	0x0030
        /*0024*/ 	.byte	0x00, 0xf4, 0x21, 0x00


	//----- nvinfo : EIATTR_KPARAM_INFO
	.align		4
.L_15:
        /*0028*/ 	.byte	0x04, 0x17
        /*002a*/ 	.short	(.L_17 - .L_16)
.L_16:
        /*002c*/ 	.word	0x00000000
        /*0030*/ 	.short	0x0005
        /*0032*/ 	.short	0x0028
        /*0034*/ 	.byte	0x00, 0xf4, 0x21, 0x00


	//----- nvinfo : EIATTR_KPARAM_INFO
	.align		4
.L_17:
        /*0038*/ 	.byte	0x04, 0x17
        /*003a*/ 	.short	(.L_19 - .L_18)
.L_18:
        /*003c*/ 	.word	0x00000000
        /*0040*/ 	.short	0x0004
        /*0042*/ 	.short	0x0020
        /*0044*/ 	.byte	0x00, 0xf4, 0x21, 0x00


	//----- nvinfo : EIATTR_KPARAM_INFO
	.align		4
.L_19:
        /*0048*/ 	.byte	0x04, 0x17
        /*004a*/ 	.short	(.L_21 - .L_20)
.L_20:
        /*004c*/ 	.word	0x00000000
        /*0050*/ 	.short	0x0003
        /*0052*/ 	.short	0x0018
        /*0054*/ 	.byte	0x00, 0xf4, 0x21, 0x00


	//----- nvinfo : EIATTR_KPARAM_INFO
	.align		4
.L_21:
        /*0058*/ 	.byte	0x04, 0x17
        /*005a*/ 	.short	(.L_23 - .L_22)
.L_22:
        /*005c*/ 	.word	0x00000000
        /*0060*/ 	.short	0x0002
        /*0062*/ 	.short	0x0010
        /*0064*/ 	.byte	0x00, 0xf4, 0x21, 0x00


	//----- nvinfo : EIATTR_KPARAM_INFO
	.align		4
.L_23:
        /*0068*/ 	.byte	0x04, 0x17
        /*006a*/ 	.short	(.L_25 - .L_24)
.L_24:
        /*006c*/ 	.word	0x00000000
        /*0070*/ 	.short	0x0001
        /*0072*/ 	.short	0x0008
        /*0074*/ 	.byte	0x00, 0xf4, 0x21, 0x00


	//----- nvinfo : EIATTR_KPARAM_INFO
	.align		4
.L_25:
        /*0078*/ 	.byte	0x04, 0x17
        /*007a*/ 	.short	(.L_27 - .L_26)
.L_26:
        /*007c*/ 	.word	0x00000000
        /*0080*/ 	.short	0x0000
        /*0082*/ 	.short	0x0000
        /*0084*/ 	.byte	0x00, 0xf4, 0x21, 0x00


	//----- nvinfo : EIATTR_SPARSE_MMA_MASK
	.align		4
.L_27:
        /*0088*/ 	.byte	0x03, 0x50
        /*008a*/ 	.short	0x0000


	//----- nvinfo : EIATTR_MAXREG_COUNT
	.align		4
        /*008c*/ 	.byte	0x03, 0x1b
        /*008e*/ 	.short	0x00ff


	//----- nvinfo : EIATTR_EXIT_INSTR_OFFSETS
	.align		4
        /*0090*/ 	.byte	0x04, 0x1c
        /*0092*/ 	.short	(.L_29 - .L_28)


	//   ....[0]....
.L_28:
        /*0094*/ 	.word	0x00000c20


	//----- nvinfo : EIATTR_REQNTID
	.align		4
.L_29:
        /*0098*/ 	.byte	0x04, 0x10
        /*009a*/ 	.short	(.L_31 - .L_30)
.L_30:
        /*009c*/ 	.word	0x00000080
        /*00a0*/ 	.word	0x00000001
        /*00a4*/ 	.word	0x00000001


	//----- nvinfo : EIATTR_CBANK_PARAM_SIZE
	.align		4
.L_31:
        /*00a8*/ 	.byte	0x03, 0x19
        /*00aa*/ 	.short	0x003c


	//----- nvinfo : EIATTR_PARAM_CBANK
	.align		4
        /*00ac*/ 	.byte	0x04, 0x0a
        /*00ae*/ 	.short	(.L_33 - .L_32)
	.align		4
.L_32:
        /*00b0*/ 	.word	index@(.nv.constant0.triton_poi_fused__native_batch_norm_legit_no_training__unsafe_index_relu_29)
        /*00b4*/ 	.short	0x0210
        /*00b6*/ 	.short	0x003c


	//----- nvinfo : EIATTR_SW_WAR
	.align		4
.L_33:
        /*00b8*/ 	.byte	0x04, 0x36
        /*00ba*/ 	.short	(.L_35 - .L_34)
.L_34:
        /*00bc*/ 	.word	0x00000008
.L_35:


//--------------------- .nv.callgraph             --------------------------
	.section	.nv.callgraph,"",@"SHT_CUDA_CALLGRAPH"
	.align	4
	.sectionentsize	8
	.align		4
        /*0000*/ 	.word	0x00000000
	.align		4
        /*0004*/ 	.word	0xffffffff
	.align		4
        /*0008*/ 	.word	0x00000000
	.align		4
        /*000c*/ 	.word	0xfffffffe
	.align		4
        /*0010*/ 	.word	0x00000000
	.align		4
        /*0014*/ 	.word	0xfffffffd
	.align		4
        /*0018*/ 	.word	0x00000000
	.align		4
        /*001c*/ 	.word	0xfffffffc


//--------------------- .nv.constant4             --------------------------
	.section	.nv.constant4,"a",@progbits
	.align	8
	.align		8
.nv.constant4:
        /*0000*/ 	.dword	_$_str
	.align		8
        /*0008*/ 	.dword	_$_str_$_2


//--------------------- .text.triton_poi_fused__native_batch_norm_legit_no_training__unsafe_index_relu_29 --------------------------
	.section	.text.triton_poi_fused__native_batch_norm_legit_no_training__unsafe_index_relu_29,"ax",@progbits
	.align	128
        .global         triton_poi_fused__native_batch_norm_legit_no_training__unsafe_index_relu_29
        .type           triton_poi_fused__native_batch_norm_legit_no_training__unsafe_index_relu_29,@function
        .size           triton_poi_fused__native_batch_norm_legit_no_training__unsafe_index_relu_29,(.L_x_1 - triton_poi_fused__native_batch_norm_legit_no_training__unsafe_index_relu_29)
        .other          triton_poi_fused__native_batch_norm_legit_no_training__unsafe_index_relu_29,@"STO_CUDA_ENTRY STV_DEFAULT"
triton_poi_fused__native_batch_norm_legit_no_training__unsafe_index_relu_29:
.text.triton_poi_fused__native_batch_norm_legit_no_training__unsafe_index_relu_29:
[----:B------:R-:W-:Y:S01]  /*0000*/  LDC R1, c[0x0][0x28] ;  /* 0x00000a00ff017b82 */ /* 0x000fe20000000800 */
[----:B------:R-:W1:Y:S07]  /*0010*/  S2R R0, SR_TID.X ;  /* 0x0000000000007919 */ /* 0x000e6e0000002100 */
[----:B------:R-:W2:Y:S01]  /*0020*/  LDC.64 R8, c[0x0][0x210] ;  /* 0x00008400ff087b82 */ /* 0x000ea20000000a00 */
[----:B------:R-:W-:Y:S01]  /*0030*/  ULDC.64 UR4, c[0x0][0x208] ;  /* 0x0000820000047ab9 */ /* 0x000fe20000000a00 */
[----:B------:R-:W-:Y:S01]  /*0040*/  ULDC.64 UR6, c[0x0][0x218] ;  /* 0x0000860000067ab9 */ /* 0x000fe20000000a00 */
[----:B------:R-:W3:Y:S01]  /*0050*/  S2R R5, SR_CTAID.X ;  /* 0x0000000000057919 */ /* 0x000ee20000002500 */
[----:B-1----:R-:W-:Y:S01]  /*0060*/  IMAD.SHL.U32 R0, R0, 0x4, RZ ;  /* 0x0000000400007824 */ /* 0x002fe200078e00ff */
[----:B---3--:R-:W-:-:S04]  /*0070*/  SHF.R.S32.HI R2, RZ, 0x15, R5 ;  /* 0x00000015ff027819 */ /* 0x008fc80000011405 */
[----:B------:R-:W-:-:S05]  /*0080*/  LOP3.LUT R0, R0, 0x1fc, RZ, 0xc0, !PT ;  /* 0x000001fc00007812 */ /* 0x000fca00078ec0ff */
[----:B------:R-:W-:Y:S01]  /*0090*/  IMAD R5, R5, 0x400, R0 ;  /* 0x0000040005057824 */ /* 0x000fe200078e0200 */
[----:B------:R-:W-:-:S03]  /*00a0*/  SGXT R0, R2, 0x1 ;  /* 0x000000010200781a */ /* 0x000fc60000000200 */
[----:B------:R-:W-:Y:S01]  /*00b0*/  VIADD R13, R5, 0x200 ;  /* 0x00000200050d7836 */ /* 0x000fe20000000000 */
[----:B------:R-:W-:-:S04]  /*00c0*/  SHF.R.S32.HI R2, RZ, 0x1f, R5 ;  /* 0x0000001fff027819 */ /* 0x000fc80000011405 */
[----:B------:R-:W-:Y:S02]  /*00d0*/  LEA.HI R4, R2, R5, RZ, 0x6 ;  /* 0x0000000502047211 */ /* 0x000fe400078f30ff */
[----:B------:R-:W-:Y:S02]  /*00e0*/  LEA.HI R3, R0, R13, RZ, 0x6 ;  /* 0x0000000d00037211 */ /* 0x000fe400078f30ff */
[----:B------:R-:W-:Y:S02]  /*00f0*/  SHF.R.S32.HI R2, RZ, 0x6, R4 ;  /* 0x00000006ff027819 */ /* 0x000fe40000011404 */
[----:B------:R-:W-:Y:S02]  /*0100*/  SHF.R.S32.HI R3, RZ, 0x6, R3 ;  /* 0x00000006ff037819 */ /* 0x000fe40000011403 */
[----:B------:R-:W-:Y:S02]  /*0110*/  LEA.HI R6, R2, R2, RZ, 0x6 ;  /* 0x0000000202067211 */ /* 0x000fe400078f30ff */
[----:B------:R-:W-:-:S02]  /*0120*/  LEA.HI R10, R3, R3, RZ, 0x6 ;  /* 0x00000003030a7211 */ /* 0x000fc400078f30ff */
[----:B------:R-:W-:Y:S02]  /*0130*/  LOP3.LUT R7, R6, 0xffffffc0, RZ, 0xc0, !PT ;  /* 0xffffffc006077812 */ /* 0x000fe400078ec0ff */
[----:B------:R-:W-:-:S03]  /*0140*/  LOP3.LUT R10, R10, 0xffffffc0, RZ, 0xc0, !PT ;  /* 0xffffffc00a0a7812 */ /* 0x000fc600078ec0ff */
[----:B------:R-:W-:Y:S02]  /*0150*/  IMAD.IADD R7, R2, 0x1, -R7 ;  /* 0x0000000102077824 */ /* 0x000fe400078e0a07 */
[----:B------:R-:W-:Y:S02]  /*0160*/  IMAD.IADD R11, R3, 0x1, -R10 ;  /* 0x00000001030b7824 */ /* 0x000fe400078e0a0a */
[----:B--2---:R-:W-:-:S04]  /*0170*/  IMAD.WIDE R2, R7, 0x8, R8 ;  /* 0x0000000807027825 */ /* 0x004fc800078e0208 */
[----:B------:R-:W-:Y:S01]  /*0180*/  IMAD.WIDE R6, R11, 0x8, R8 ;  /* 0x000000080b067825 */ /* 0x000fe200078e0208 */
[----:B------:R-:W-:Y:S01]  /*0190*/  LOP3.LUT R4, R4, 0xffffffc0, RZ, 0xc0, !PT ;  /* 0xffffffc004047812 */ /* 0x000fe200078ec0ff */
[----:B------:R-:W2:Y:S04]  /*01a0*/  LDG.E.EL.64 R2, desc[UR4][R2.64] ;  /* 0x0000000402027981 */ /* 0x000ea8000c2e1b00 */
[----:B------:R-:W3:Y:S01]  /*01b0*/  LDG.E.EL.64 R6, desc[UR4][R6.64] ;  /* 0x0000000406067981 */ /* 0x000ee2000c2e1b00 */
[----:B------:R-:W-:-:S04]  /*01c0*/  IMAD.IADD R17, R5, 0x1, -R4 ;  /* 0x0000000105117824 */ /* 0x000fc800078e0a04 */
[----:B------:R-:W-:-:S06]  /*01d0*/  IMAD.WIDE R16, R17, 0x8, R8 ;  /* 0x0000000811107825 */ /* 0x000fcc00078e0208 */
[----:B------:R-:W4:Y:S01]  /*01e0*/  LDG.E.EL.128 R16, desc[UR4][R16.64] ;  /* 0x0000000410107981 */ /* 0x000f22000c2e1d00 */
[----:B------:R-:W-:-:S05]  /*01f0*/  VIADD R11, R5, 0x2 ;  /* 0x00000002050b7836 */ /* 0x000fca0000000000 */
[----:B------:R-:W-:-:S04]  /*0200*/  LEA.HI R4, R0, R11, RZ, 0x6 ;  /* 0x0000000b00047211 */ /* 0x000fc800078f30ff */
[----:B------:R-:W-:-:S05]  /*0210*/  LOP3.LUT R4, R4, 0xffffffc0, RZ, 0xc0, !PT ;  /* 0xffffffc004047812 */ /* 0x000fca00078ec0ff */
[----:B------:R-:W-:-:S04]  /*0220*/  IMAD.IADD R11, R11, 0x1, -R4 ;  /* 0x000000010b0b7824 */ /* 0x000fc800078e0a04 */
[----:B------:R-:W-:-:S06]  /*0230*/  IMAD.WIDE R8, R11, 0x8, R8 ;  /* 0x000000080b087825 */ /* 0x000fcc00078e0208 */
[----:B------:R-:W5:Y:S01]  /*0240*/  LDG.E.EL.128 R8, desc[UR4][R8.64] ;  /* 0x0000000408087981 */ /* 0x000f62000c2e1d00 */
[C---:B------:R-:W-:Y:S02]  /*0250*/  LEA.HI R13, R0.reuse, R13, RZ, 0xc ;  /* 0x0000000d000d7211 */ /* 0x040fe400078f60ff */
[----:B------:R-:W-:Y:S02]  /*0260*/  LEA.HI R0, R0, R5, RZ, 0xc ;  /* 0x0000000500007211 */ /* 0x000fe400078f60ff */
[----:B------:R-:W-:Y:S02]  /*0270*/  SHF.R.S32.HI R13, RZ, 0xc, R13 ;  /* 0x0000000cff0d7819 */ /* 0x000fe4000001140d */
[----:B------:R-:W-:Y:S02]  /*0280*/  SHF.R.S32.HI R0, RZ, 0xc, R0 ;  /* 0x0000000cff007819 */ /* 0x000fe40000011400 */
[----:B--2---:R-:W-:Y:S02]  /*0290*/  SHF.R.U32.HI R21, RZ, 0x1a, R3 ;  /* 0x0000001aff157819 */ /* 0x004fe40000011603 */
[----:B---3--:R-:W-:-:S02]  /*02a0*/  SHF.R.U32.HI R15, RZ, 0x1a, R7 ;  /* 0x0000001aff0f7819 */ /* 0x008fc40000011607 */
[----:B------:R-:W-:Y:S02]  /*02b0*/  LOP3.LUT R21, R21, 0x20, RZ, 0xc0, !PT ;  /* 0x0000002015157812 */ /* 0x000fe400078ec0ff */
[----:B------:R-:W-:Y:S02]  /*02c0*/  LOP3.LUT R15, R15, 0x20, RZ, 0xc0, !PT ;  /* 0x000000200f0f7812 */ /* 0x000fe400078ec0ff */
[----:B------:R-:W-:Y:S02]  /*02d0*/  IADD3 R2, P0, R2, R21, RZ ;  /* 0x0000001502027210 */ /* 0x000fe40007f1e0ff */
[----:B------:R-:W-:Y:S02]  /*02e0*/  IADD3 R22, P1, R6, R15, RZ ;  /* 0x0000000f06167210 */ /* 0x000fe40007f3e0ff */
[----:B------:R-:W-:Y:S01]  /*02f0*/  LEA.HI R6, R0, R0, RZ, 0x7 ;  /* 0x0000000000067211 */ /* 0x000fe200078f38ff */
[----:B------:R-:W-:Y:S01]  /*0300*/  IMAD.X R3, RZ, RZ, R3, P0 ;  /* 0x000000ffff037224 */ /* 0x000fe200000e0603 */
[----:B----4-:R-:W-:Y:S01]  /*0310*/  SHF.R.U32.HI R23, RZ, 0x18, R19 ;  /* 0x00000018ff177819 */ /* 0x010fe20000011613 */
[----:B------:R-:W-:Y:S01]  /*0320*/  IMAD.X R21, RZ, RZ, R7, P1 ;  /* 0x000000ffff157224 */ /* 0x000fe200008e0607 */
[----:B------:R-:W-:-:S02]  /*0330*/  LEA R4, P1, R18, UR6, 0x2 ;  /* 0x0000000612047c11 */ /* 0x000fc4000f8210ff */
[----:B------:R-:W-:Y:S02]  /*0340*/  LEA R14, P0, R16, UR6, 0x2 ;  /* 0x00000006100e7c11 */ /* 0x000fe4000f8010ff */
[----:B------:R-:W-:Y:S02]  /*0350*/  LEA.HI.X R12, R18, UR7, R19, 0x2, P1 ;  /* 0x00000007120c7c11 */ /* 0x000fe400088f1413 */
[----:B------:R-:W1:Y:S01]  /*0360*/  LDC.64 R18, c[0x0][0x228] ;  /* 0x00008a00ff127b82 */ /* 0x000e620000000a00 */
[--C-:B------:R-:W-:Y:S02]  /*0370*/  SHF.R.U32.HI R7, RZ, 0x18, R17.reuse ;  /* 0x00000018ff077819 */ /* 0x100fe40000011611 */
[----:B------:R-:W-:Y:S01]  /*0380*/  LEA.HI.X R15, R16, UR7, R17, 0x2, P0 ;  /* 0x00000007100f7c11 */ /* 0x000fe200080f1411 */
[C---:B------:R-:W-:Y:S01]  /*0390*/  IMAD.SHL.U32 R17, R2.reuse, 0x80, RZ ;  /* 0x0000008002117824 */ /* 0x040fe200078e00ff */
[----:B------:R-:W-:Y:S02]  /*03a0*/  LOP3.LUT R7, R7, 0x80, RZ, 0xc0, !PT ;  /* 0x0000008007077812 */ /* 0x000fe400078ec0ff */
[----:B------:R-:W-:-:S02]  /*03b0*/  SHF.L.U64.HI R20, R2, 0x7, R3 ;  /* 0x0000000702147819 */ /* 0x000fc40000010203 */
[----:B------:R-:W-:Y:S02]  /*03c0*/  LOP3.LUT R3, R6, 0xffffff80, RZ, 0xc0, !PT ;  /* 0xffffff8006037812 */ /* 0x000fe400078ec0ff */
[C---:B------:R-:W-:Y:S01]  /*03d0*/  SHF.L.U64.HI R21, R22.reuse, 0x7, R21 ;  /* 0x0000000716157819 */ /* 0x040fe20000010215 */
[----:B------:R-:W-:Y:S01]  /*03e0*/  IMAD.SHL.U32 R22, R22, 0x80, RZ ;  /* 0x0000008016167824 */ /* 0x000fe200078e00ff */
[-C--:B------:R-:W-:Y:S01]  /*03f0*/  IADD3 R2, P0, P1, R17, R14.reuse, R7 ;  /* 0x0000000e11027210 */ /* 0x080fe2000791e007 */
[C---:B------:R-:W-:Y:S01]  /*0400*/  IMAD.IADD R6, R0.reuse, 0x1, -R3 ;  /* 0x0000000100067824 */ /* 0x040fe200078e0a03 */
[----:B------:R-:W-:Y:S01]  /*0410*/  LOP3.LUT R23, R23, 0x80, RZ, 0xc0, !PT ;  /* 0x0000008017177812 */ /* 0x000fe200078ec0ff */
[----:B------:R-:W-:Y:S01]  /*0420*/  IMAD.SHL.U32 R0, R0, 0x400, RZ ;  /* 0x0000040000007824 */ /* 0x000fe200078e00ff */
[----:B------:R-:W-:Y:S02]  /*0430*/  IADD3.X R3, R20, R15, RZ, P0, P1 ;  /* 0x0000000f14037210 */ /* 0x000fe400007e24ff */
[----:B------:R-:W-:-:S02]  /*0440*/  IADD3 R14, P4, P5, R22, R14, R7 ;  /* 0x0000000e160e7210 */ /* 0x000fc40007d9e007 */
[----:B------:R-:W-:Y:S01]  /*0450*/  LEA.HI R7, R13, R13, RZ, 0x7 ;  /* 0x0000000d0d077211 */ /* 0x000fe200078f38ff */
[----:B------:R-:W-:Y:S01]  /*0460*/  IMAD.WIDE R2, R0, 0x4, R2 ;  /* 0x0000000400027825 */ /* 0x000fe200078e0202 */
[----:B------:R-:W-:Y:S02]  /*0470*/  IADD3 R26, P2, P3, R17, R4, R23 ;  /* 0x00000004111a7210 */ /* 0x000fe40007b5e017 */
[----:B------:R-:W-:Y:S01]  /*0480*/  LOP3.LUT R7, R7, 0xffffff80, RZ, 0xc0, !PT ;  /* 0xffffff8007077812 */ /* 0x000fe200078ec0ff */
[----:B-1----:R-:W-:Y:S01]  /*0490*/  IMAD.WIDE R24, R6, 0x4, R18 ;  /* 0x0000000406187825 */ /* 0x002fe200078e0212 */
[----:B------:R-:W-:Y:S01]  /*04a0*/  IADD3.X R27, R20, R12, RZ, P2, P3 ;  /* 0x0000000c141b7210 */ /* 0x000fe200017e64ff */
[----:B------:R-:W2:Y:S01]  /*04b0*/  LDG.E.EL R3, desc[UR4][R2.64] ;  /* 0x0000000402037981 */ /* 0x000ea2000c2e1900 */
[----:B------:R-:W-:Y:S01]  /*04c0*/  IADD3 R16, P1, P0, R22, R4, R23 ;  /* 0x0000000416107210 */ /* 0x000fe2000783e017 */
[----:B------:R-:W-:Y:S02]  /*04d0*/  IMAD.IADD R7, R13, 0x1, -R7 ;  /* 0x000000010d077824 */ /* 0x000fe400078e0a07 */
[----:B------:R-:W-:Y:S01]  /*04e0*/  IMAD.WIDE R26, R0, 0x4, R26 ;  /* 0x00000004001a7825 */ /* 0x000fe200078e021a */
[----:B------:R1:W3:Y:S03]  /*04f0*/  LDG.E.EL R2, desc[UR4][R24.64] ;  /* 0x0000000418027981 */ /* 0x0002e6000c2e1900 */
[----:B------:R-:W-:Y:S01]  /*0500*/  IMAD.WIDE R18, R7, 0x4, R18 ;  /* 0x0000000407127825 */ /* 0x000fe200078e0212 */
[----:B-----5:R-:W-:Y:S01]  /*0510*/  LEA R23, P3, R10, UR6, 0x2 ;  /* 0x000000060a177c11 */ /* 0x020fe2000f8610ff */
[----:B------:R4:W5:Y:S04]  /*0520*/  LDG.E.EL R4, desc[UR4][R26.64] ;  /* 0x000000041a047981 */ /* 0x000968000c2e1900 */
[----:B------:R-:W2:Y:S01]  /*0530*/  LDG.E.EL R18, desc[UR4][R18.64] ;  /* 0x0000000412127981 */ /* 0x000ea2000c2e1900 */
[----:B-1----:R-:W-:-:S02]  /*0540*/  LEA R24, P2, R8, UR6, 0x2 ;  /* 0x0000000608187c11 */ /* 0x002fc4000f8410ff */
[--C-:B------:R-:W-:Y:S02]  /*0550*/  SHF.R.U32.HI R25, RZ, 0x18, R9.reuse ;  /* 0x00000018ff197819 */ /* 0x100fe40000011609 */
[----:B----4-:R-:W-:Y:S02]  /*0560*/  LEA.HI.X R26, R8, UR7, R9, 0x2, P2 ;  /* 0x00000007081a7c11 */ /* 0x010fe400090f1409 */
[----:B------:R-:W-:Y:S02]  /*0570*/  LOP3.LUT R25, R25, 0x80, RZ, 0xc0, !PT ;  /* 0x0000008019197812 */ /* 0x000fe400078ec0ff */
[--C-:B------:R-:W-:Y:S02]  /*0580*/  SHF.R.U32.HI R9, RZ, 0x18, R11.reuse ;  /* 0x00000018ff097819 */ /* 0x100fe4000001160b */
[----:B------:R-:W-:Y:S02]  /*0590*/  LEA.HI.X R10, R10, UR7, R11, 0x2, P3 ;  /* 0x000000070a0a7c11 */ /* 0x000fe400098f140b */
[----:B------:R-:W-:-:S02]  /*05a0*/  IADD3 R8, P3, P2, R17, R24, R25 ;  /* 0x0000001811087210 */ /* 0x000fc40007a7e019 */
[----:B------:R-:W-:Y:S02]  /*05b0*/  LOP3.LUT R11, R9, 0x80, RZ, 0xc0, !PT ;  /* 0x00000080090b7812 */ /* 0x000fe400078ec0ff */
[C---:B------:R-:W-:Y:S02]  /*05c0*/  IADD3.X R9, R20.reuse, R26, RZ, P3, P2 ;  /* 0x0000001a14097210 */ /* 0x040fe40001fe44ff */
[----:B------:R-:W-:Y:S02]  /*05d0*/  IADD3 R28, P2, P3, R17, R23, R11 ;  /* 0x00000017111c7210 */ /* 0x000fe40007b5e00b */
[----:B------:R-:W-:Y:S02]  /*05e0*/  IADD3.X R15, R21, R15, RZ, P4, P5 ;  /* 0x0000000f150f7210 */ /* 0x000fe400027ea4ff */
[----:B------:R-:W-:Y:S02]  /*05f0*/  IADD3.X R29, R20, R10, RZ, P2, P3 ;  /* 0x0000000a141d7210 */ /* 0x000fe400017e64ff */
[----:B------:R-:W-:-:S02]  /*0600*/  IADD3 R24, P4, P5, R22, R24, R25 ;  /* 0x0000001816187210 */ /* 0x000fc40007d9e019 */
[----:B------:R-:W-:Y:S02]  /*0610*/  IADD3 R20, P2, P3, R22, R23, R11 ;  /* 0x0000001716147210 */ /* 0x000fe40007b5e00b */
[----:B------:R-:W1:Y:S01]  /*0620*/  LDC.64 R22, c[0x0][0x220] ;  /* 0x00008800ff167b82 */ /* 0x000e620000000a00 */
[C---:B------:R-:W-:Y:S01]  /*0630*/  IMAD.WIDE R8, R0.reuse, 0x4, R8 ;  /* 0x0000000400087825 */ /* 0x040fe200078e0208 */
[C---:B------:R-:W-:Y:S02]  /*0640*/  IADD3.X R17, R21.reuse, R12, RZ, P1, P0 ;  /* 0x0000000c15117210 */ /* 0x040fe40000fe04ff */
[C---:B------:R-:W-:Y:S01]  /*0650*/  IADD3.X R25, R21.reuse, R26, RZ, P4, P5 ;  /* 0x0000001a15197210 */ /* 0x040fe200027ea4ff */
[----:B------:R-:W-:Y:S01]  /*0660*/  IMAD.WIDE R28, R0, 0x4, R28 ;  /* 0x00000004001c7825 */ /* 0x000fe200078e021c */
[----:B------:R-:W-:Y:S01]  /*0670*/  IADD3.X R21, R21, R10, RZ, P2, P3 ;  /* 0x0000000a15157210 */ /* 0x000fe200017e64ff */
[----:B------:R4:W5:Y:S01]  /*0680*/  LDG.E.EL R0, desc[UR4][R8.64] ;  /* 0x0000000408007981 */ /* 0x000962000c2e1900 */
[----:B------:R-:W1:Y:S01]  /*0690*/  LDC.64 R10, c[0x0][0x238] ;  /* 0x00008e00ff0a7b82 */ /* 0x000e620000000a00 */
[----:B------:R-:W-:-:S02]  /*06a0*/  IMAD.SHL.U32 R13, R13, 0x400, RZ ;  /* 0x000004000d0d7824 */ /* 0x000fc400078e00ff */
[----:B------:R-:W5:Y:S05]  /*06b0*/  LDG.E.EL R28, desc[UR4][R28.64] ;  /* 0x000000041c1c7981 */ /* 0x000f6a000c2e1900 */
[----:B----4-:R-:W4:Y:S01]  /*06c0*/  LDC.64 R8, c[0x0][0x230] ;  /* 0x00008c00ff087b82 */ /* 0x010f220000000a00 */
[----:B------:R-:W-:-:S04]  /*06d0*/  IMAD.WIDE R14, R13, 0x4, R14 ;  /* 0x000000040d0e7825 */ /* 0x000fc800078e020e */
[----:B-1----:R-:W-:-:S05]  /*06e0*/  IMAD.WIDE R26, R6, 0x4, R22 ;  /* 0x00000004061a7825 */ /* 0x002fca00078e0216 */
[----:B------:R4:W5:Y:S01]  /*06f0*/  LDG.E.EL R12, desc[UR4][R26.64] ;  /* 0x000000041a0c7981 */ /* 0x000962000c2e1900 */
[----:B------:R-:W-:-:S04]  /*0700*/  IMAD.WIDE R22, R7, 0x4, R22 ;  /* 0x0000000407167825 */ /* 0x000fc800078e0216 */
[C---:B------:R-:W-:Y:S02]  /*0710*/  IMAD.WIDE R16, R13.reuse, 0x4, R16 ;  /* 0x000000040d107825 */ /* 0x040fe400078e0210 */
[----:B------:R-:W5:Y:S02]  /*0720*/  LDG.E.EL R22, desc[UR4][R22.64] ;  /* 0x0000000416167981 */ /* 0x000f64000c2e1900 */
[C---:B------:R-:W-:Y:S02]  /*0730*/  IMAD.WIDE R24, R13.reuse, 0x4, R24 ;  /* 0x000000040d187825 */ /* 0x040fe400078e0218 */
[----:B------:R-:W5:Y:S02]  /*0740*/  LDG.E.EL R17, desc[UR4][R16.64] ;  /* 0x0000000410117981 */ /* 0x000f64000c2e1900 */
[----:B------:R-:W-:Y:S02]  /*0750*/  IMAD.WIDE R20, R13, 0x4, R20 ;  /* 0x000000040d147825 */ /* 0x000fe400078e0214 */
[----:B------:R1:W5:Y:S02]  /*0760*/  LDG.E.EL R13, desc[UR4][R14.64] ;  /* 0x000000040e0d7981 */ /* 0x000364000c2e1900 */
[----:B----4-:R-:W-:-:S02]  /*0770*/  IMAD.WIDE R26, R6, 0x4, R8 ;  /* 0x00000004061a7825 */ /* 0x010fc400078e0208 */
[----:B------:R-:W4:Y:S02]  /*0780*/  LDG.E.EL R25, desc[UR4][R24.64] ;  /* 0x0000000418197981 */ /* 0x000f24000c2e1900 */
[C---:B------:R-:W-:Y:S02]  /*0790*/  IMAD.WIDE R8, R7.reuse, 0x4, R8 ;  /* 0x0000000407087825 */ /* 0x040fe400078e0208 */
[----:B------:R-:W4:Y:S02]  /*07a0*/  LDG.E.EL R21, desc[UR4][R20.64] ;  /* 0x0000000414157981 */ /* 0x000f24000c2e1900 */
[--C-:B01----:R-:W-:Y:S02]  /*07b0*/  IMAD.WIDE R14, R6, 0x4, R10.reuse ;  /* 0x00000004060e7825 */ /* 0x103fe400078e020a */
[----:B------:R-:W4:Y:S02]  /*07c0*/  LDG.E.EL R26, desc[UR4][R26.64] ;  /* 0x000000041a1a7981 */ /* 0x000f24000c2e1900 */
[----:B------:R-:W-:-:S02]  /*07d0*/  IMAD.WIDE R10, R7, 0x4, R10 ;  /* 0x00000004070a7825 */ /* 0x000fc400078e020a */
[----:B------:R-:W4:Y:S04]  /*07e0*/  LDG.E.EL R7, desc[UR4][R14.64] ;  /* 0x000000040e077981 */ /* 0x000f28000c2e1900 */
[----:B------:R-:W4:Y:S04]  /*07f0*/  LDG.E.EL R8, desc[UR4][R8.64] ;  /* 0x0000000408087981 */ /* 0x000f28000c2e1900 */
[----:B------:R0:W4:Y:S02]  /*0800*/  LDG.E.EL R11, desc[UR4][R10.64] ;  /* 0x000000040a0b7981 */ /* 0x000124000c2e1900 */
[----:B0-----:R-:W-:-:S02]  /*0810*/  IMAD.MOV.U32 R10, RZ, RZ, 0x3e800000 ;  /* 0x3e800000ff0a7424 */ /* 0x001fc400078e00ff */
[----:B---3--:R-:W-:-:S04]  /*0820*/  FADD R2, R2, 9.9999997473787516356e-06 ;  /* 0x3727c5ac02027421 */ /* 0x008fc80000000000 */
[----:B------:R-:W0:Y:S01]  /*0830*/  MUFU.SQRT R16, R2 ;  /* 0x0000000200107308 */ /* 0x000e220000002000 */
[----:B--2---:R-:W-:-:S07]  /*0840*/  FADD R18, R18, 9.9999997473787516356e-06 ;  /* 0x3727c5ac12127421 */ /* 0x004fce0000000000 */
[----:B------:R-:W1:Y:S01]  /*0850*/  MUFU.SQRT R19, R18 ;  /* 0x0000001200137308 */ /* 0x000e620000002000 */
[C---:B0-----:R-:W-:Y:S02]  /*0860*/  FSETP.GT.AND P0, PT, R16.reuse, 8.50705917302346158658e+37, PT ;  /* 0x7e8000001000780b */ /* 0x041fe40003f04000 */
[----:B------:R-:W-:Y:S02]  /*0870*/  FSETP.GEU.AND P2, PT, R16, 1.175494350822287508e-38, PT ;  /* 0x008000001000780b */ /* 0x000fe40003f4e000 */
[C---:B-1----:R-:W-:Y:S02]  /*0880*/  FSETP.GT.AND P1, PT, R19.reuse, 8.50705917302346158658e+37, PT ;  /* 0x7e8000001300780b */ /* 0x042fe40003f24000 */
[----:B------:R-:W-:-:S07]  /*0890*/  FSETP.GEU.AND P3, PT, R19, 1.175494350822287508e-38, PT ;  /* 0x008000001300780b */ /* 0x000fce0003f6e000 */
[----:B------:R-:W-:-:S04]  /*08a0*/  @P0 FMUL R16, R16, 0.25 ;  /* 0x3e80000010100820 */ /* 0x000fc80000400000 */
[----:B------:R-:W-:Y:S01]  /*08b0*/  @!P2 FMUL R16, R16, 16777216 ;  /* 0x4b8000001010a820 */ /* 0x000fe20000400000 */
[----:B------:R-:W-:-:S05]  /*08c0*/  @P1 FMUL R19, R19, 0.25 ;  /* 0x3e80000013131820 */ /* 0x000fca0000400000 */
[----:B------:R-:W0:Y:S01]  /*08d0*/  MUFU.RCP R16, R16 ;  /* 0x0000001000107308 */ /* 0x000e220000001000 */
[----:B------:R-:W-:Y:S01]  /*08e0*/  @!P3 FMUL R19, R19, 16777216 ;  /* 0x4b8000001313b820 */ /* 0x000fe20000400000 */
[----:B------:R-:W-:-:S06]  /*08f0*/  FSEL R15, R10, 1, P0 ;  /* 0x3f8000000a0f7808 */ /* 0x000fcc0000000000 */
[----:B------:R-:W1:Y:S01]  /*0900*/  MUFU.RCP R9, R19 ;  /* 0x0000001300097308 */ /* 0x000e620000001000 */
[----:B------:R-:W-:Y:S01]  /*0910*/  @!P2 FMUL R15, R15, 16777216 ;  /* 0x4b8000000f0fa820 */ /* 0x000fe20000400000 */
[----:B------:R-:W-:-:S03]  /*0920*/  FSEL R10, R10, 1, P1 ;  /* 0x3f8000000a0a7808 */ /* 0x000fc60000800000 */
[----:B0-----:R-:W-:Y:S02]  /*0930*/  FMUL R15, R16, R15 ;  /* 0x0000000f100f7220 */ /* 0x001fe40000400000 */
[----:B------:R-:W-:Y:S01]  /*0940*/  @!P3 FMUL R10, R10, 16777216 ;  /* 0x4b8000000a0ab820 */ /* 0x000fe20000400000 */
[C---:B-----5:R-:W-:Y:S01]  /*0950*/  FADD R6, -R12.reuse, R3 ;  /* 0x000000030c067221 */ /* 0x060fe20000000100 */
[C---:B------:R-:W-:Y:S01]  /*0960*/  FADD R4, -R12.reuse, R4 ;  /* 0x000000040c047221 */ /* 0x040fe20000000100 */
[----:B------:R-:W0:Y:S01]  /*0970*/  LDC.64 R2, c[0x0][0x240] ;  /* 0x00009000ff027b82 */ /* 0x000e220000000a00 */
[C---:B------:R-:W-:Y:S01]  /*0980*/  FADD R0, -R12.reuse, R0 ;  /* 0x000000000c007221 */ /* 0x040fe20000000100 */
[----:B------:R-:W-:Y:S01]  /*0990*/  FADD R28, -R12, R28 ;  /* 0x0000001c0c1c7221 */ /* 0x000fe20000000100 */
[C---:B------:R-:W-:Y:S02]  /*09a0*/  FMUL R14, R15.reuse, R4 ;  /* 0x000000040f0e7220 */ /* 0x040fe40000400000 */
[C---:B------:R-:W-:Y:S01]  /*09b0*/  FMUL R12, R15.reuse, R0 ;  /* 0x000000000f0c7220 */ /* 0x040fe20000400000 */
[C---:B------:R-:W-:Y:S01]  /*09c0*/  FMUL R28, R15.reuse, R28 ;  /* 0x0000001c0f1c7220 */ /* 0x040fe20000400000 */
[----:B------:R-:W-:Y:S01]  /*09d0*/  FMUL R15, R15, R6 ;  /* 0x000000060f0f7220 */ /* 0x000fe20000400000 */
[----:B-1----:R-:W-:Y:S01]  /*09e0*/  FMUL R10, R9, R10 ;  /* 0x0000000a090a7220 */ /* 0x002fe20000400000 */
[C---:B------:R-:W-:Y:S01]  /*09f0*/  FADD R17, -R22.reuse, R17 ;  /* 0x0000001116117221 */ /* 0x040fe20000000100 */
[C---:B------:R-:W-:Y:S01]  /*0a00*/  FADD R13, -R22.reuse, R13 ;  /* 0x0000000d160d7221 */ /* 0x040fe20000000100 */
[C---:B----4-:R-:W-:Y:S01]  /*0a10*/  FADD R25, -R22.reuse, R25 ;  /* 0x0000001916197221 */ /* 0x050fe20000000100 */
[----:B------:R-:W-:-:S03]  /*0a20*/  FADD R21, -R22, R21 ;  /* 0x0000001516157221 */ /* 0x000fc60000000100 */
[C---:B------:R-:W-:Y:S01]  /*0a30*/  FMUL R4, R10.reuse, R25 ;  /* 0x000000190a047220 */ /* 0x040fe20000400000 */
[C---:B------:R-:W-:Y:S01]  /*0a40*/  FMUL R6, R10.reuse, R17 ;  /* 0x000000110a067220 */ /* 0x040fe20000400000 */
[C---:B------:R-:W-:Y:S01]  /*0a50*/  FMUL R13, R10.reuse, R13 ;  /* 0x0000000d0a0d7220 */ /* 0x040fe20000400000 */
[----:B------:R-:W-:Y:S01]  /*0a60*/  FMUL R0, R10, R21 ;  /* 0x000000150a007220 */ /* 0x000fe20000400000 */
[C-C-:B------:R-:W-:Y:S01]  /*0a70*/  FFMA R15, R26.reuse, R15, R7.reuse ;  /* 0x0000000f1a0f7223 */ /* 0x140fe20000000007 */
[C-C-:B------:R-:W-:Y:S01]  /*0a80*/  FFMA R14, R26.reuse, R14, R7.reuse ;  /* 0x0000000e1a0e7223 */ /* 0x140fe20000000007 */
[C-C-:B------:R-:W-:Y:S01]  /*0a90*/  FFMA R12, R26.reuse, R12, R7.reuse ;  /* 0x0000000c1a0c7223 */ /* 0x140fe20000000007 */
[----:B------:R-:W-:Y:S01]  /*0aa0*/  FFMA R7, R26, R28, R7 ;  /* 0x0000001c1a077223 */ /* 0x000fe20000000007 */
[C-C-:B------:R-:W-:Y:S01]  /*0ab0*/  FFMA R13, R8.reuse, R13, R11.reuse ;  /* 0x0000000d080d7223 */ /* 0x140fe2000000000b */
[C-C-:B------:R-:W-:Y:S01]  /*0ac0*/  FFMA R9, R8.reuse, R6, R11.reuse ;  /* 0x0000000608097223 */ /* 0x140fe2000000000b */
[C-C-:B------:R-:W-:Y:S01]  /*0ad0*/  FFMA R10, R8.reuse, R4, R11.reuse ;  /* 0x00000004080a7223 */ /* 0x140fe2000000000b */
[----:B------:R-:W-:Y:S01]  /*0ae0*/  FFMA R0, R8, R0, R11 ;  /* 0x0000000008007223 */ /* 0x000fe2000000000b */
[----:B------:R-:W-:-:S02]  /*0af0*/  FSETP.GEU.AND P6, PT, R7, RZ, PT ;  /* 0x000000ff0700720b */ /* 0x000fc40003fce000 */
[----:B------:R-:W-:Y:S02]  /*0b00*/  FSETP.GEU.AND P0, PT, R12, RZ, PT ;  /* 0x000000ff0c00720b */ /* 0x000fe40003f0e000 */
[----:B------:R-:W-:Y:S02]  /*0b10*/  SEL R7, R7, RZ, P6 ;  /* 0x000000ff07077207 */ /* 0x000fe40003000000 */
[----:B------:R-:W-:Y:S02]  /*0b20*/  FSETP.GEU.AND P1, PT, R14, RZ, PT ;  /* 0x000000ff0e00720b */ /* 0x000fe40003f2e000 */
[----:B------:R-:W-:Y:S02]  /*0b30*/  FSETP.GEU.AND P2, PT, R15, RZ, PT ;  /* 0x000000ff0f00720b */ /* 0x000fe40003f4e000 */
[----:B------:R-:W-:Y:S02]  /*0b40*/  FSETP.GEU.AND P3, PT, R0, RZ, PT ;  /* 0x000000ff0000720b */ /* 0x000fe40003f6e000 */
[----:B------:R-:W-:-:S02]  /*0b50*/  FSETP.GEU.AND P4, PT, R10, RZ, PT ;  /* 0x000000ff0a00720b */ /* 0x000fc40003f8e000 */
[----:B------:R-:W-:Y:S02]  /*0b60*/  FSETP.GEU.AND P5, PT, R9, RZ, PT ;  /* 0x000000ff0900720b */ /* 0x000fe40003fae000 */
[----:B------:R-:W-:Y:S01]  /*0b70*/  FSETP.GEU.AND P6, PT, R13, RZ, PT ;  /* 0x000000ff0d00720b */ /* 0x000fe20003fce000 */
[----:B0-----:R-:W-:Y:S01]  /*0b80*/  IMAD.WIDE R2, R5, 0x4, R2 ;  /* 0x0000000405027825 */ /* 0x001fe200078e0202 */
[----:B------:R-:W-:Y:S02]  /*0b90*/  SEL R6, R12, RZ, P0 ;  /* 0x000000ff0c067207 */ /* 0x000fe40000000000 */
[----:B------:R-:W-:Y:S02]  /*0ba0*/  SEL R5, R14, RZ, P1 ;  /* 0x000000ff0e057207 */ /* 0x000fe40000800000 */
[----:B------:R-:W-:Y:S02]  /*0bb0*/  SEL R4, R15, RZ, P2 ;  /* 0x000000ff0f047207 */ /* 0x000fe40001000000 */
[----:B------:R-:W-:-:S02]  /*0bc0*/  SEL R11, R0, RZ, P3 ;  /* 0x000000ff000b7207 */ /* 0x000fc40001800000 */
[----:B------:R-:W-:Y:S02]  /*0bd0*/  SEL R10, R10, RZ, P4 ;  /* 0x000000ff0a0a7207 */ /* 0x000fe40002000000 */
[----:B------:R-:W-:Y:S02]  /*0be0*/  SEL R9, R9, RZ, P5 ;  /* 0x000000ff09097207 */ /* 0x000fe40002800000 */
[----:B------:R-:W-:Y:S01]  /*0bf0*/  SEL R8, R13, RZ, P6 ;  /* 0x000000ff0d087207 */ /* 0x000fe20003000000 */
[----:B------:R-:W-:Y:S04]  /*0c00*/  STG.E.128 desc[UR4][R2.64], R4 ;  /* 0x0000000402007986 */ /* 0x000fe8000c101d04 */
[----:B------:R-:W-:Y:S01]  /*0c10*/  STG.E.128 desc[UR4][R2.64+0x800], R8 ;  /* 0x0008000802007986 */ /* 0x000fe2000c101d04 */
[----:B------:R-:W-:Y:S05]  /*0c20*/  EXIT ;  /* 0x000000000000794d */ /* 0x000fea0003800000 */
.L_x_0:
[----:B------:R-:W-:-:S00]  /*0c30*/  BRA `(.L_x_0) ;  /* 0xfffffffc00fc7947 */ /* 0x000fc0000383ffff */
[----:B------:R-:W-:-:S00]  /*0c40*/  NOP ;  /* 0x0000000000007918 */ /* 0x000fc00000000000 */
        /* <DEDUP_REMOVED lines=11> */
.L_x_1:


//--------------------- .nv.global.init           --------------------------
	.section	.nv.global.init,"aw",@progbits
.nv.global.init:
	.type		_$_str,@object
	.size		_$_str,(_$_str_$_2 - _$_str)
_$_str:
        /*0000*/ 	.byte	0x5f, 0x5f, 0x43, 0x55, 0x44, 0x41, 0x5f, 0x46, 0x54, 0x5a, 0x00
	.type		_$_str_$_2,@object
	.size		_$_str_$_2,(.L_1 - _$_str_$_2)
_$_str_$_2:
        /*000b*/ 	.byte	0x5f, 0x5f, 0x43, 0x55, 0x44, 0x41, 0x5f, 0x50, 0x52, 0x45, 0x43, 0x5f, 0x53, 0x51, 0x52, 0x54
        /*001b*/ 	.byte	0x00
.L_1:


//--------------------- .nv.constant0.triton_poi_fused__native_batch_norm_legit_no_training__unsafe_index_relu_29 --------------------------
	.section	.nv.constant0.triton_poi_fused__native_batch_norm_legit_no_training__unsafe_index_relu_29,"a",@progbits
	.sectionflags	@""
	.align	4
.nv.constant0.triton_poi_fused__native_batch_norm_legit_no_training__unsafe_index_relu_29:
	.zero		588
